//
// Generated by NVIDIA NVVM Compiler
//
// Compiler Build ID: CL-36424714
// Cuda compilation tools, release 13.0, V13.0.88
// Based on NVVM 20.0.0
//

.version 9.0
.target sm_100
.address_size 64

	// .globl	_Z7add_tenPKfPfi

.visible .entry _Z7add_tenPKfPfi(
	.param .u64 .ptr .align 1 _Z7add_tenPKfPfi_param_0,
	.param .u64 .ptr .align 1 _Z7add_tenPKfPfi_param_1,
	.param .u32 _Z7add_tenPKfPfi_param_2
)
{
	.reg .pred 	%p<2>;
	.reg .b32 	%r<3>;
	.reg .b32 	%f<3>;
	.reg .b64 	%rd<8>;

	ld.param.u64 	%rd1, [_Z7add_tenPKfPfi_param_0];
	ld.param.u64 	%rd2, [_Z7add_tenPKfPfi_param_1];
	ld.param.u32 	%r2, [_Z7add_tenPKfPfi_param_2];
	mov.u32 	%r1, %tid.x;
	setp.ge.s32 	%p1, %r1, %r2;
	@%p1 bra 	$L__BB0_2;
	cvta.to.global.u64 	%rd3, %rd1;
	cvta.to.global.u64 	%rd4, %rd2;
	mul.wide.u32 	%rd5, %r1, 4;
	add.s64 	%rd6, %rd3, %rd5;
	ld.global.f32 	%f1, [%rd6];
	add.f32 	%f2, %f1, 0f41200000;
	add.s64 	%rd7, %rd4, %rd5;
	st.global.f32 	[%rd7], %f2;
$L__BB0_2:
	ret;

}


// ===== COMPILED SASS (sm_100) =====

	.target	sm_100

	.elftype	@"ET_EXEC"


//--------------------- .note.nv.tkinfo           --------------------------
	.section	.note.nv.tkinfo,"",@"SHT_NOTE"
	.sectionflags	@"SHF_NOTE_NV_TKINFO"
	.tkinfo
        /*0018*/ 	.word	0x00000002
        /*0030*/ 	.string	""
        /*0030*/ 	.string	"ptxas"
        /*0030*/ 	.string	"Cuda compilation tools, release 13.0, V13.0.88"
        /*0030*/ 	.string	"Build cuda_13.0.r13.0/compiler.36424714_0"
        /*0030*/ 	.string	"-arch sm_100 -m 64 "



//--------------------- .note.nv.cuinfo           --------------------------
	.section	.note.nv.cuinfo,"",@"SHT_NOTE"
	.sectionflags	@"SHF_NOTE_NV_CUINFO"
        /*0018*/ 	.short	0x0002
        /*001a*/ 	.short	0x0064
        /*001c*/ 	.short	0x0082
	.zero		2


//--------------------- .nv.info                  --------------------------
	.section	.nv.info,"",@"SHT_CUDA_INFO"
	.align	4


	//----- nvinfo : EIATTR_REGCOUNT
	.align		4
        /*0000*/ 	.byte	0x04, 0x2f
        /*0002*/ 	.short	(.L_1 - .L_0)
	.align		4
.L_0:
        /*0004*/ 	.word	index@(_Z7add_tenPKfPfi)
        /*0008*/ 	.word	0x0000000a


	//----- nvinfo : EIATTR_FRAME_SIZE
	.align		4
.L_1:
        /*000c*/ 	.byte	0x04, 0x11
        /*000e*/ 	.short	(.L_3 - .L_2)
	.align		4
.L_2:
        /*0010*/ 	.word	index@(_Z7add_tenPKfPfi)
        /*0014*/ 	.word	0x00000000


	//----- nvinfo : EIATTR_MIN_STACK_SIZE
	.align		4
.L_3:
        /*0018*/ 	.byte	0x04, 0x12
        /*001a*/ 	.short	(.L_5 - .L_4)
	.align		4
.L_4:
        /*001c*/ 	.word	index@(_Z7add_tenPKfPfi)
        /*0020*/ 	.word	0x00000000
.L_5:


//--------------------- .nv.compat                --------------------------
	.section	.nv.compat,"",@"SHT_CUDA_COMPAT_INFO"
	.align	4
        /*0000*/ 	.byte	0x02, 0x09, 0x00, 0x00, 0x02, 0x02, 0x01, 0x00, 0x02, 0x05, 0x05, 0x00, 0x03, 0x07, 0x01, 0x01
        /*0010*/ 	.byte	0x02, 0x03, 0x00, 0x00, 0x02, 0x06, 0x01, 0x00, 0x04, 0x0b, 0x08, 0x00, 0x09, 0x00, 0x00, 0x00
        /*0020*/ 	.byte	0x00, 0x00, 0x00, 0x00


//--------------------- .nv.info._Z7add_tenPKfPfi --------------------------
	.section	.nv.info._Z7add_tenPKfPfi,"",@"SHT_CUDA_INFO"
	.sectionflags	@""
	.align	4


	//----- nvinfo : EIATTR_CUDA_API_VERSION
	.align		4
        /*0000*/ 	.byte	0x04, 0x37
        /*0002*/ 	.short	(.L_7 - .L_6)
.L_6:
        /*0004*/ 	.word	0x00000082


	//----- nvinfo : EIATTR_KPARAM_INFO
	.align		4
.L_7:
        /*0008*/ 	.byte	0x04, 0x17
        /*000a*/ 	.short	(.L_9 - .L_8)
.L_8:
        /*000c*/ 	.word	0x00000000
        /*0010*/ 	.short	0x0002
        /*0012*/ 	.short	0x0010
        /*0014*/ 	.byte	0x00, 0xf0, 0x11, 0x00


	//----- nvinfo : EIATTR_KPARAM_INFO
	.align		4
.L_9:
        /*0018*/ 	.byte	0x04, 0x17
        /*001a*/ 	.short	(.L_11 - .L_10)
.L_10:
        /*001c*/ 	.word	0x00000000
        /*0020*/ 	.short	0x0001
        /*0022*/ 	.short	0x0008
        /*0024*/ 	.byte	0x00, 0xf5, 0x21, 0x00


	//----- nvinfo : EIATTR_KPARAM_INFO
	.align		4
.L_11:
        /*0028*/ 	.byte	0x04, 0x17
        /*002a*/ 	.short	(.L_13 - .L_12)
.L_12:
        /*002c*/ 	.word	0x00000000
        /*0030*/ 	.short	0x0000
        /*0032*/ 	.short	0x0000
        /*0034*/ 	.byte	0x00, 0xf5, 0x21, 0x00


	//----- nvinfo : EIATTR_SPARSE_MMA_MASK
	.align		4
.L_13:
        /*0038*/ 	.byte	0x03, 0x50
        /*003a*/ 	.short	0x0000


	//----- nvinfo : EIATTR_MAXREG_COUNT
	.align		4
        /*003c*/ 	.byte	0x03, 0x1b
        /*003e*/ 	.short	0x00ff


	//----- nvinfo : EIATTR_MERCURY_ISA_VERSION
	.align		4
        /*0040*/ 	.byte	0x03, 0x5f
        /*0042*/ 	.short	0x0101


	//----- nvinfo : EIATTR_VRC_CTA_INIT_COUNT
	.align		4
        /*0044*/ 	.byte	0x02, 0x4a
	.zero		1
	.zero		1


	//----- nvinfo : EIATTR_EXIT_INSTR_OFFSETS
	.align		4
        /*0048*/ 	.byte	0x04, 0x1c
        /*004a*/ 	.short	(.L_15 - .L_14)


	//   ....[0]....
.L_14:
        /*004c*/ 	.word	0x00000040


	//   ....[1]....
        /*0050*/ 	.word	0x000000d0


	//----- nvinfo : EIATTR_CBANK_PARAM_SIZE
	.align		4
.L_15:
        /*0054*/ 	.byte	0x03, 0x19
        /*0056*/ 	.short	0x0014


	//----- nvinfo : EIATTR_PARAM_CBANK
	.align		4
        /*0058*/ 	.byte	0x04, 0x0a
        /*005a*/ 	.short	(.L_17 - .L_16)
	.align		4
.L_16:
        /*005c*/ 	.word	index@(.nv.constant0._Z7add_tenPKfPfi)
        /*0060*/ 	.short	0x0380
        /*0062*/ 	.short	0x0014


	//----- nvinfo : EIATTR_SW_WAR
	.align		4
.L_17:
        /*0064*/ 	.byte	0x04, 0x36
        /*0066*/ 	.short	(.L_19 - .L_18)
.L_18:
        /*0068*/ 	.word	0x00000008
.L_19:


//--------------------- .nv.callgraph             --------------------------
	.section	.nv.callgraph,"",@"SHT_CUDA_CALLGRAPH"
	.align	4
	.sectionentsize	8
	.align		4
        /*0000*/ 	.word	0x00000000
	.align		4
        /*0004*/ 	.word	0xffffffff
	.align		4
        /*0008*/ 	.word	0x00000000
	.align		4
        /*000c*/ 	.word	0xfffffffe
	.align		4
        /*0010*/ 	.word	0x00000000
	.align		4
        /*0014*/ 	.word	0xfffffffd
	.align		4
        /*0018*/ 	.word	0x00000000
	.align		4
        /*001c*/ 	.word	0xfffffffc


//--------------------- .text._Z7add_tenPKfPfi    --------------------------
	.section	.text._Z7add_tenPKfPfi,"ax",@progbits
	.align	128
        .global         _Z7add_tenPKfPfi
        .type           _Z7add_tenPKfPfi,@function
        .size           _Z7add_tenPKfPfi,(.L_x_1 - _Z7add_tenPKfPfi)
        .other          _Z7add_tenPKfPfi,@"STO_CUDA_ENTRY STV_DEFAULT"
_Z7add_tenPKfPfi:
.text._Z7add_tenPKfPfi:
[----:B------:R-:W-:Y:S01]  /*0000*/  LDC R1, c[0x0][0x37c] ;  /* 0x0000df00ff017b82 */ /* 0x000fe20000000800 */
[----:B------:R-:W0:Y:S01]  /*0010*/  S2R R7, SR_TID.X ;  /* 0x0000000000077919 */ /* 0x000e220000002100 */
[----:B------:R-:W0:Y:S02]  /*0020*/  LDCU UR4, c[0x0][0x390] ;  /* 0x00007200ff0477ac */ /* 0x000e240008000800 */
[----:B0-----:R-:W-:-:S13]  /*0030*/  ISETP.GE.AND P0, PT, R7, UR4, PT ;  /* 0x0000000407007c0c */ /* 0x001fda000bf06270 */
[----:B------:R-:W-:Y:S05]  /*0040*/  @P0 EXIT ;  /* 0x000000000000094d */ /* 0x000fea0003800000 */
[----:B------:R-:W0:Y:S01]  /*0050*/  LDC.64 R2, c[0x0][0x380] ;  /* 0x0000e000ff027b82 */ /* 0x000e220000000a00 */
[----:B------:R-:W1:Y:S07]  /*0060*/  LDCU.64 UR4, c[0x0][0x358] ;  /* 0x00006b00ff0477ac */ /* 0x000e6e0008000a00 */
[----:B------:R-:W2:Y:S01]  /*0070*/  LDC.64 R4, c[0x0][0x388] ;  /* 0x0000e200ff047b82 */ /* 0x000ea20000000a00 */
[----:B0-----:R-:W-:-:S06]  /*0080*/  IMAD.WIDE.U32 R2, R7, 0x4, R2 ;  /* 0x0000000407027825 */ /* 0x001fcc00078e0002 */
[----:B-1----:R-:W3:Y:S01]  /*0090*/  LDG.E R2, desc[UR4][R2.64] ;  /* 0x0000000402027981 */ /* 0x002ee2000c1e1900 */
[----:B--2---:R-:W-:-:S04]  /*00a0*/  IMAD.WIDE.U32 R4, R7, 0x4, R4 ;  /* 0x0000000407047825 */ /* 0x004fc800078e0004 */
[----:B---3--:R-:W-:-:S05]  /*00b0*/  FADD R7, R2, 10 ;  /* 0x4120000002077421 */ /* 0x008fca0000000000 */
[----:B------:R-:W-:Y:S01]  /*00c0*/  STG.E desc[UR4][R4.64], R7 ;  /* 0x0000000704007986 */ /* 0x000fe2000c101904 */
[----:B------:R-:W-:Y:S05]  /*00d0*/  EXIT ;  /* 0x000000000000794d */ /* 0x000fea0003800000 */
.L_x_0:
[----:B------:R-:W-:-:S00]  /*00e0*/  BRA `(.L_x_0) ;  /* 0xfffffffc00fc7947 */ /* 0x000fc0000383ffff */
[----:B------:R-:W-:-:S00]  /*00f0*/  NOP ;  /* 0x0000000000007918 */ /* 0x000fc00000000000 */
        /* <DEDUP_REMOVED lines=8> */
.L_x_1:


//--------------------- .nv.shared.reserved.0     --------------------------
	.section	.nv.shared.reserved.0,"aw",@nobits
	.weak		__nv_reservedSMEM_offset_0_alias
	.size		__nv_reservedSMEM_offset_0_alias, 0, 64
	.other		__nv_reservedSMEM_offset_0_alias,@"STO_CUDA_RESERVED_SHARED STV_DEFAULT"
__nv_reservedSMEM_offset_0_alias:
	.zero		0
	.zero		64


//--------------------- .nv.constant0._Z7add_tenPKfPfi --------------------------
	.section	.nv.constant0._Z7add_tenPKfPfi,"a",@progbits
	.sectionflags	@""
	.align	4
.nv.constant0._Z7add_tenPKfPfi:
	.zero		916


//--------------------- SYMBOLS --------------------------

	.type		.nv.reservedSmem.offset0,@object
	.size		.nv.reservedSmem.offset0,0x4
